	.headerflags	@"EF_CUDA_TEXMODE_UNIFIED EF_CUDA_64BIT_ADDRESS EF_CUDA_ACCELERATORS EF_CUDA_SM90 EF_CUDA_VIRTUAL_SM(EF_CUDA_SM90)"
	.elftype	@"ET_EXEC"


//--------------------- .nv.info                  --------------------------
	.section	.nv.info,"",@"SHT_CUDA_INFO"
	.align	4


	//----- nvinfo : EIATTR_REGCOUNT
	.align		4
        /*0000*/ 	.byte	0x04, 0x2f
        /*0002*/ 	.short	(.L_3 - .L_2)
	.align		4
.L_2:
        /*0004*/ 	.word	index@(triton_poi_fused_clone_convolution_7)
        /*0008*/ 	.word	0x00000026


	//----- nvinfo : EIATTR_MIN_STACK_SIZE
	.align		4
.L_3:
        /*000c*/ 	.byte	0x04, 0x12
        /*000e*/ 	.short	(.L_5 - .L_4)
	.align		4
.L_4:
        /*0010*/ 	.word	index@(triton_poi_fused_clone_convolution_7)
        /*0014*/ 	.word	0x00000000


	//----- nvinfo : EIATTR_FRAME_SIZE
	.align		4
.L_5:
        /*0018*/ 	.byte	0x04, 0x11
        /*001a*/ 	.short	(.L_7 - .L_6)
	.align		4
.L_6:
        /*001c*/ 	.word	index@(triton_poi_fused_clone_convolution_7)
        /*0020*/ 	.word	0x00000000


	//----- nvinfo : EIATTR_MIN_STACK_SIZE
	.align		4
.L_7:
        /*0024*/ 	.byte	0x04, 0x12
        /*0026*/ 	.short	(.L_9 - .L_8)
	.align		4
.L_8:
        /*0028*/ 	.word	index@(triton_poi_fused_clone_convolution_7)
        /*002c*/ 	.word	0x00000000
.L_9:


//--------------------- .nv.info.triton_poi_fused_clone_convolution_7 --------------------------
	.section	.nv.info.triton_poi_fused_clone_convolution_7,"",@"SHT_CUDA_INFO"
	.sectionflags	@""
	.align	4


	//----- nvinfo : EIATTR_CUDA_API_VERSION
	.align		4
        /*0000*/ 	.byte	0x04, 0x37
        /*0002*/ 	.short	(.L_11 - .L_10)
.L_10:
        /*0004*/ 	.word	0x0000007c


	//----- nvinfo : EIATTR_KPARAM_INFO
	.align		4
.L_11:
        /*0008*/ 	.byte	0x04, 0x17
        /*000a*/ 	.short	(.L_13 - .L_12)
.L_12:
        /*000c*/ 	.word	0x00000000
        /*0010*/ 	.short	0x0007
        /*0012*/ 	.short	0x0038
        /*0014*/ 	.byte	0x00, 0xf0, 0x11, 0x00


	//----- nvinfo : EIATTR_KPARAM_INFO
	.align		4
.L_13:
        /*0018*/ 	.byte	0x04, 0x17
        /*001a*/ 	.short	(.L_15 - .L_14)
.L_14:
        /*001c*/ 	.word	0x00000000
        /*0020*/ 	.short	0x0006
        /*0022*/ 	.short	0x0030
        /*0024*/ 	.byte	0x00, 0xf4, 0x21, 0x00


	//----- nvinfo : EIATTR_KPARAM_INFO
	.align		4
.L_15:
        /*0028*/ 	.byte	0x04, 0x17
        /*002a*/ 	.short	(.L_17 - .L_16)
.L_16:
        /*002c*/ 	.word	0x00000000
        /*0030*/ 	.short	0x0005
        /*0032*/ 	.short	0x0028
        /*0034*/ 	.byte	0x00, 0xf4, 0x21, 0x00


	//----- nvinfo : EIATTR_KPARAM_INFO
	.align		4
.L_17:
        /*0038*/ 	.byte	0x04, 0x17
        /*003a*/ 	.short	(.L_19 - .L_18)
.L_18:
        /*003c*/ 	.word	0x00000000
        /*0040*/ 	.short	0x0004
        /*0042*/ 	.short	0x0020
        /*0044*/ 	.byte	0x00, 0xf4, 0x21, 0x00


	//----- nvinfo : EIATTR_KPARAM_INFO
	.align		4
.L_19:
        /*0048*/ 	.byte	0x04, 0x17
        /*004a*/ 	.short	(.L_21 - .L_20)
.L_20:
        /*004c*/ 	.word	0x00000000
        /*0050*/ 	.short	0x0003
        /*0052*/ 	.short	0x0018
        /*0054*/ 	.byte	0x00, 0xf4, 0x21, 0x00


	//----- nvinfo : EIATTR_KPARAM_INFO
	.align		4
.L_21:
        /*0058*/ 	.byte	0x04, 0x17
        /*005a*/ 	.short	(.L_23 - .L_22)
.L_22:
        /*005c*/ 	.word	0x00000000
        /*0060*/ 	.short	0x0002
        /*0062*/ 	.short	0x0010
        /*0064*/ 	.byte	0x00, 0xf4, 0x21, 0x00


	//----- nvinfo : EIATTR_KPARAM_INFO
	.align		4
.L_23:
        /*0068*/ 	.byte	0x04, 0x17
        /*006a*/ 	.short	(.L_25 - .L_24)
.L_24:
        /*006c*/ 	.word	0x00000000
        /*0070*/ 	.short	0x0001
        /*0072*/ 	.short	0x0008
        /*0074*/ 	.byte	0x00, 0xf4, 0x21, 0x00


	//----- nvinfo : EIATTR_KPARAM_INFO
	.align		4
.L_25:
        /*0078*/ 	.byte	0x04, 0x17
        /*007a*/ 	.short	(.L_27 - .L_26)
.L_26:
        /*007c*/ 	.word	0x00000000
        /*0080*/ 	.short	0x0000
        /*0082*/ 	.short	0x0000
        /*0084*/ 	.byte	0x00, 0xf4, 0x21, 0x00


	//----- nvinfo : EIATTR_SPARSE_MMA_MASK
	.align		4
.L_27:
        /*0088*/ 	.byte	0x03, 0x50
        /*008a*/ 	.short	0x0000


	//----- nvinfo : EIATTR_MAXREG_COUNT
	.align		4
        /*008c*/ 	.byte	0x03, 0x1b
        /*008e*/ 	.short	0x00ff


	//----- nvinfo : EIATTR_EXIT_INSTR_OFFSETS
	.align		4
        /*0090*/ 	.byte	0x04, 0x1c
        /*0092*/ 	.short	(.L_29 - .L_28)


	//   ....[0]....
.L_28:
        /*0094*/ 	.word	0x000009c0


	//----- nvinfo : EIATTR_REQNTID
	.align		4
.L_29:
        /*0098*/ 	.byte	0x04, 0x10
        /*009a*/ 	.short	(.L_31 - .L_30)
.L_30:
        /*009c*/ 	.word	0x00000080
        /*00a0*/ 	.word	0x00000001
        /*00a4*/ 	.word	0x00000001


	//----- nvinfo : EIATTR_CBANK_PARAM_SIZE
	.align		4
.L_31:
        /*00a8*/ 	.byte	0x03, 0x19
        /*00aa*/ 	.short	0x003c


	//----- nvinfo : EIATTR_PARAM_CBANK
	.align		4
        /*00ac*/ 	.byte	0x04, 0x0a
        /*00ae*/ 	.short	(.L_33 - .L_32)
	.align		4
.L_32:
        /*00b0*/ 	.word	index@(.nv.constant0.triton_poi_fused_clone_convolution_7)
        /*00b4*/ 	.short	0x0210
        /*00b6*/ 	.short	0x003c


	//----- nvinfo : EIATTR_SW_WAR
	.align		4
.L_33:
        /*00b8*/ 	.byte	0x04, 0x36
        /*00ba*/ 	.short	(.L_35 - .L_34)
.L_34:
        /*00bc*/ 	.word	0x00000008
.L_35:


//--------------------- .nv.callgraph             --------------------------
	.section	.nv.callgraph,"",@"SHT_CUDA_CALLGRAPH"
	.align	4
	.sectionentsize	8
	.align		4
        /*0000*/ 	.word	0x00000000
	.align		4
        /*0004*/ 	.word	0xffffffff
	.align		4
        /*0008*/ 	.word	0x00000000
	.align		4
        /*000c*/ 	.word	0xfffffffe
	.align		4
        /*0010*/ 	.word	0x00000000
	.align		4
        /*0014*/ 	.word	0xfffffffd
	.align		4
        /*0018*/ 	.word	0x00000000
	.align		4
        /*001c*/ 	.word	0xfffffffc


//--------------------- .nv.constant4             --------------------------
	.section	.nv.constant4,"a",@progbits
	.align	8
	.align		8
.nv.constant4:
        /*0000*/ 	.dword	_$_str
	.align		8
        /*0008*/ 	.dword	_$_str_$_2


//--------------------- .text.triton_poi_fused_clone_convolution_7 --------------------------
	.section	.text.triton_poi_fused_clone_convolution_7,"ax",@progbits
	.align	128
        .global         triton_poi_fused_clone_convolution_7
        .type           triton_poi_fused_clone_convolution_7,@function
        .size           triton_poi_fused_clone_convolution_7,(.L_x_1 - triton_poi_fused_clone_convolution_7)
        .other          triton_poi_fused_clone_convolution_7,@"STO_CUDA_ENTRY STV_DEFAULT"
triton_poi_fused_clone_convolution_7:
.text.triton_poi_fused_clone_convolution_7:
[----:B------:R-:W-:Y:S01]  /*0000*/  LDC R1, c[0x0][0x28] ;  /* 0x00000a00ff017b82 */ /* 0x000fe20000000800 */
[----:B------:R-:W1:Y:S07]  /*0010*/  S2R R0, SR_TID.X ;  /* 0x0000000000007919 */ /* 0x000e6e0000002100 */
[----:B------:R-:W2:Y:S01]  /*0020*/  LDC.64 R34, c[0x0][0x228] ;  /* 0x00008a00ff227b82 */ /* 0x000ea20000000a00 */
[----:B------:R-:W-:Y:S01]  /*0030*/  ULDC.64 UR4, c[0x0][0x208] ;  /* 0x0000820000047ab9 */ /* 0x000fe20000000a00 */
[----:B------:R-:W3:Y:S06]  /*0040*/  S2R R7, SR_CTAID.X ;  /* 0x0000000000077919 */ /* 0x000eec0000002500 */
[----:B------:R-:W4:Y:S08]  /*0050*/  LDC.64 R10, c[0x0][0x220] ;  /* 0x00008800ff0a7b82 */ /* 0x000f300000000a00 */
[----:B------:R-:W5:Y:S08]  /*0060*/  LDC.64 R32, c[0x0][0x218] ;  /* 0x00008600ff207b82 */ /* 0x000f700000000a00 */
[----:B------:R-:W4:Y:S01]  /*0070*/  LDC.64 R26, c[0x0][0x210] ;  /* 0x00008400ff1a7b82 */ /* 0x000f220000000a00 */
[----:B-1----:R-:W-:-:S07]  /*0080*/  SHF.L.U32 R0, R0, 0x2, RZ ;  /* 0x0000000200007819 */ /* 0x002fce00000006ff */
[----:B------:R-:W1:Y:S01]  /*0090*/  LDC.64 R22, c[0x0][0x230] ;  /* 0x00008c00ff167b82 */ /* 0x000e620000000a00 */
[----:B------:R-:W-:-:S05]  /*00a0*/  LOP3.LUT R0, R0, 0x1fc, RZ, 0xc0, !PT ;  /* 0x000001fc00007812 */ /* 0x000fca00078ec0ff */
[----:B---3--:R-:W-:Y:S02]  /*00b0*/  IMAD R2, R7, 0x400, R0 ;  /* 0x0000040007027824 */ /* 0x008fe400078e0200 */
[----:B------:R-:W3:Y:S03]  /*00c0*/  LDC.64 R24, c[0x0][0x238] ;  /* 0x00008e00ff187b82 */ /* 0x000ee60000000a00 */
[----:B------:R-:W-:-:S04]  /*00d0*/  SHF.R.S32.HI R5, RZ, 0x1f, R2 ;  /* 0x0000001fff057819 */ /* 0x000fc80000011402 */
[----:B------:R-:W-:-:S04]  /*00e0*/  LEA.HI R5, R5, R2, RZ, 0x8 ;  /* 0x0000000205057211 */ /* 0x000fc800078f40ff */
[--C-:B------:R-:W-:Y:S02]  /*00f0*/  SHF.R.S32.HI R6, RZ, 0x8, R5.reuse ;  /* 0x00000008ff067819 */ /* 0x100fe40000011405 */
[----:B------:R-:W-:-:S04]  /*0100*/  SHF.R.S32.HI R3, RZ, 0x1f, R5 ;  /* 0x0000001fff037819 */ /* 0x000fc80000011405 */
[----:B------:R-:W-:-:S04]  /*0110*/  LEA.HI R3, R3, R6, RZ, 0xa ;  /* 0x0000000603037211 */ /* 0x000fc800078f50ff */
[----:B------:R-:W-:-:S04]  /*0120*/  LOP3.LUT R3, R3, 0xfffffc00, RZ, 0xc0, !PT ;  /* 0xfffffc0003037812 */ /* 0x000fc800078ec0ff */
[----:B------:R-:W-:-:S05]  /*0130*/  IADD3 R29, R6, -R3, RZ ;  /* 0x80000003061d7210 */ /* 0x000fca0007ffe0ff */
[----:B--2---:R-:W-:-:S06]  /*0140*/  IMAD.WIDE R8, R29, 0x4, R34 ;  /* 0x000000041d087825 */ /* 0x004fcc00078e0222 */
[----:B------:R2:W3:Y:S01]  /*0150*/  LDG.E.EL R8, desc[UR4][R8.64] ;  /* 0x0000000408087981 */ /* 0x0004e2000c2e1900 */
[----:B------:R-:W-:Y:S01]  /*0160*/  SHF.R.S32.HI R21, RZ, 0x15, R7 ;  /* 0x00000015ff157819 */ /* 0x000fe20000011407 */
[----:B------:R-:W-:Y:S02]  /*0170*/  VIADD R4, R2, 0x200 ;  /* 0x0000020002047836 */ /* 0x000fe40000000000 */
[----:B----4-:R-:W-:Y:S01]  /*0180*/  IMAD.WIDE R30, R29, 0x4, R10 ;  /* 0x000000041d1e7825 */ /* 0x010fe200078e020a */
[----:B------:R-:W-:-:S03]  /*0190*/  SGXT R21, R21, 0x1 ;  /* 0x000000011515781a */ /* 0x000fc60000000200 */
[----:B-----5:R-:W-:Y:S01]  /*01a0*/  IMAD.WIDE R12, R29, 0x4, R32 ;  /* 0x000000041d0c7825 */ /* 0x020fe200078e0220 */
[----:B------:R-:W-:Y:S01]  /*01b0*/  LEA.HI R0, R21, R4, RZ, 0x8 ;  /* 0x0000000415007211 */ /* 0x000fe200078f40ff */
[----:B------:R4:W5:Y:S03]  /*01c0*/  LDG.E.EL R16, desc[UR4][R30.64] ;  /* 0x000000041e107981 */ /* 0x000966000c2e1900 */
[----:B------:R-:W-:Y:S01]  /*01d0*/  SHF.R.S32.HI R7, RZ, 0x8, R0 ;  /* 0x00000008ff077819 */ /* 0x000fe20000011400 */
[----:B0-----:R-:W-:Y:S01]  /*01e0*/  IMAD.WIDE R26, R2, 0x4, R26 ;  /* 0x00000004021a7825 */ /* 0x001fe200078e021a */
[----:B------:R-:W-:Y:S01]  /*01f0*/  SHF.R.S32.HI R0, RZ, 0x1f, R0 ;  /* 0x0000001fff007819 */ /* 0x000fe20000011400 */
[----:B------:R-:W4:Y:S03]  /*0200*/  LDG.E.EL R12, desc[UR4][R12.64] ;  /* 0x000000040c0c7981 */ /* 0x000f26000c2e1900 */
[----:B------:R-:W-:-:S04]  /*0210*/  LEA.HI R0, R0, R7, RZ, 0xa ;  /* 0x0000000700007211 */ /* 0x000fc800078f50ff */
[----:B------:R-:W-:-:S05]  /*0220*/  LOP3.LUT R0, R0, 0xfffffc00, RZ, 0xc0, !PT ;  /* 0xfffffc0000007812 */ /* 0x000fca00078ec0ff */
[----:B--2---:R-:W-:-:S04]  /*0230*/  IMAD.IADD R9, R7, 0x1, -R0 ;  /* 0x0000000107097824 */ /* 0x004fc800078e0a00 */
[----:B------:R-:W-:-:S04]  /*0240*/  IMAD.WIDE R10, R9, 0x4, R10 ;  /* 0x00000004090a7825 */ /* 0x000fc800078e020a */
[----:B------:R-:W-:-:S04]  /*0250*/  IMAD.WIDE R34, R9, 0x4, R34 ;  /* 0x0000000409227825 */ /* 0x000fc800078e0222 */
[----:B------:R-:W-:Y:S01]  /*0260*/  IMAD.WIDE R32, R9, 0x4, R32 ;  /* 0x0000000409207825 */ /* 0x000fe200078e0220 */
[----:B------:R-:W2:Y:S04]  /*0270*/  LDG.E.EL R17, desc[UR4][R34.64] ;  /* 0x0000000422117981 */ /* 0x000ea8000c2e1900 */
[----:B------:R-:W2:Y:S01]  /*0280*/  LDG.E.EL R18, desc[UR4][R32.64] ;  /* 0x0000000420127981 */ /* 0x000ea2000c2e1900 */
[----:B---3--:R-:W-:-:S04]  /*0290*/  FADD R3, R8, 9.9999997473787516356e-06 ;  /* 0x3727c5ac08037421 */ /* 0x008fc80000000000 */
[----:B------:R0:W3:Y:S02]  /*02a0*/  MUFU.SQRT R14, R3 ;  /* 0x00000003000e7308 */ /* 0x0000e40000002000 */
[----:B0-----:R-:W-:Y:S01]  /*02b0*/  HFMA2.MMA R3, -RZ, RZ, 1.625, 0 ;  /* 0x3e800000ff037435 */ /* 0x001fe200000001ff */
[C---:B---3--:R-:W-:Y:S02]  /*02c0*/  FSETP.GT.AND P0, PT, R14.reuse, 8.50705917302346158658e+37, PT ;  /* 0x7e8000000e00780b */ /* 0x048fe40003f04000 */
[----:B------:R-:W-:-:S07]  /*02d0*/  FSETP.GEU.AND P1, PT, R14, 1.175494350822287508e-38, PT ;  /* 0x008000000e00780b */ /* 0x000fce0003f2e000 */
[----:B------:R-:W-:-:S04]  /*02e0*/  FSEL R0, R3, 1, P0 ;  /* 0x3f80000003007808 */ /* 0x000fc80000000000 */
[----:B------:R-:W-:Y:S02]  /*02f0*/  @P0 FMUL R14, R14, 0.25 ;  /* 0x3e8000000e0e0820 */ /* 0x000fe40000400000 */
[----:B------:R-:W-:Y:S02]  /*0300*/  @!P1 FMUL R0, R0, 16777216 ;  /* 0x4b80000000009820 */ /* 0x000fe40000400000 */
[----:B------:R-:W-:-:S04]  /*0310*/  @!P1 FMUL R14, R14, 16777216 ;  /* 0x4b8000000e0e9820 */ /* 0x000fc80000400000 */
[----:B------:R1:W0:Y:S02]  /*0320*/  MUFU.RCP R19, R14 ;  /* 0x0000000e00137308 */ /* 0x0002240000001000 */
[----:B-1----:R-:W-:-:S04]  /*0330*/  IMAD.WIDE R14, R29, 0x4, R22 ;  /* 0x000000041d0e7825 */ /* 0x002fc800078e0216 */
[----:B------:R-:W-:Y:S01]  /*0340*/  IMAD.WIDE R28, R29, 0x4, R24 ;  /* 0x000000041d1c7825 */ /* 0x000fe200078e0218 */
[----:B------:R-:W3:Y:S03]  /*0350*/  LDG.E.EL R20, desc[UR4][R14.64] ;  /* 0x000000040e147981 */ /* 0x000ee6000c2e1900 */
[----:B0-----:R-:W-:Y:S01]  /*0360*/  FMUL R19, R19, R0 ;  /* 0x0000000013137220 */ /* 0x001fe20000400000 */
[C---:B------:R-:W-:Y:S01]  /*0370*/  IMAD.WIDE R22, R9.reuse, 0x4, R22 ;  /* 0x0000000409167825 */ /* 0x040fe200078e0216 */
[----:B------:R0:W3:Y:S03]  /*0380*/  LDG.E.EL R0, desc[UR4][R10.64] ;  /* 0x000000040a007981 */ /* 0x0000e6000c2e1900 */
[----:B------:R-:W-:Y:S02]  /*0390*/  IMAD.WIDE R24, R9, 0x4, R24 ;  /* 0x0000000409187825 */ /* 0x000fe400078e0218 */
[----:B------:R-:W3:Y:S04]  /*03a0*/  LDG.E.EL R22, desc[UR4][R22.64] ;  /* 0x0000000416167981 */ /* 0x000ee8000c2e1900 */
[----:B------:R1:W3:Y:S04]  /*03b0*/  LDG.E.EL R25, desc[UR4][R24.64] ;  /* 0x0000000418197981 */ /* 0x0002e8000c2e1900 */
[----:B------:R-:W0:Y:S04]  /*03c0*/  LDG.E.128 R8, desc[UR4][R26.64] ;  /* 0x000000041a087981 */ /* 0x000e28000c1e1d00 */
[----:B------:R0:W3:Y:S01]  /*03d0*/  LDG.E.EL R23, desc[UR4][R28.64] ;  /* 0x000000041c177981 */ /* 0x0000e2000c2e1900 */
[----:B--2---:R-:W-:-:S04]  /*03e0*/  FADD R17, R17, 9.9999997473787516356e-06 ;  /* 0x3727c5ac11117421 */ /* 0x004fc80000000000 */
[----:B----4-:R-:W2:Y:S02]  /*03f0*/  MUFU.SQRT R31, R17 ;  /* 0x00000011001f7308 */ /* 0x010ea40000002000 */
[C---:B--2---:R-:W-:Y:S02]  /*0400*/  FSETP.GT.AND P0, PT, R31.reuse, 8.50705917302346158658e+37, PT ;  /* 0x7e8000001f00780b */ /* 0x044fe40003f04000 */
[----:B------:R-:W-:-:S11]  /*0410*/  FSETP.GEU.AND P1, PT, R31, 1.175494350822287508e-38, PT ;  /* 0x008000001f00780b */ /* 0x000fd60003f2e000 */
[----:B------:R-:W-:-:S04]  /*0420*/  @P0 FMUL R31, R31, 0.25 ;  /* 0x3e8000001f1f0820 */ /* 0x000fc80000400000 */
[----:B------:R-:W-:Y:S01]  /*0430*/  @!P1 FMUL R31, R31, 16777216 ;  /* 0x4b8000001f1f9820 */ /* 0x000fe20000400000 */
[--C-:B0-----:R-:W-:Y:S01]  /*0440*/  FADD R11, R11, R12.reuse ;  /* 0x0000000c0b0b7221 */ /* 0x101fe20000000000 */
[--C-:B------:R-:W-:Y:S01]  /*0450*/  FADD R10, R10, R12.reuse ;  /* 0x0000000c0a0a7221 */ /* 0x100fe20000000000 */
[--C-:B------:R-:W-:Y:S01]  /*0460*/  FADD R9, R9, R12.reuse ;  /* 0x0000000c09097221 */ /* 0x100fe20000000000 */
[----:B------:R-:W-:Y:S02]  /*0470*/  FADD R8, R8, R12 ;  /* 0x0000000c08087221 */ /* 0x000fe40000000000 */
[----:B------:R-:W2:Y:S01]  /*0480*/  LDG.E.128 R12, desc[UR4][R26.64+0x800] ;  /* 0x000800041a0c7981 */ /* 0x000ea2000c1e1d00 */
[----:B------:R-:W0:Y:S01]  /*0490*/  MUFU.RCP R31, R31 ;  /* 0x0000001f001f7308 */ /* 0x000e220000001000 */
[----:B-1----:R-:W-:Y:S02]  /*04a0*/  FSEL R24, R3, 1, P0 ;  /* 0x3f80000003187808 */ /* 0x002fe40000000000 */
[----:B------:R-:W-:-:S02]  /*04b0*/  LEA.HI R17, R21, R2, RZ, 0xd ;  /* 0x0000000215117211 */ /* 0x000fc400078f68ff */
[----:B------:R-:W-:Y:S01]  /*04c0*/  LOP3.LUT R29, R5, 0xffffff00, RZ, 0xc0, !PT ;  /* 0xffffff00051d7812 */ /* 0x000fe200078ec0ff */
[----:B------:R-:W-:Y:S01]  /*04d0*/  @!P1 FMUL R24, R24, 16777216 ;  /* 0x4b80000018189820 */ /* 0x000fe20000400000 */
[CC--:B------:R-:W-:Y:S02]  /*04e0*/  LEA.HI R5, R21.reuse, R4.reuse, RZ, 0xd ;  /* 0x0000000415057211 */ /* 0x0c0fe400078f68ff */
[----:B------:R-:W-:Y:S01]  /*04f0*/  SHF.R.S32.HI R17, RZ, 0xd, R17 ;  /* 0x0000000dff117819 */ /* 0x000fe20000011411 */
[----:B------:R1:W-:Y:S01]  /*0500*/  STG.E.128 desc[UR4][R26.64], R8 ;  /* 0x000000081a007986 */ /* 0x0003e2000c101d04 */
[----:B------:R-:W-:Y:S01]  /*0510*/  LEA.HI R4, R21, R4, RZ, 0x12 ;  /* 0x0000000415047211 */ /* 0x000fe200078f90ff */
[C---:B-----5:R-:W-:Y:S01]  /*0520*/  FADD R30, -R16.reuse, R8 ;  /* 0x00000008101e7221 */ /* 0x060fe20000000100 */
[----:B------:R-:W-:Y:S01]  /*0530*/  SHF.R.S32.HI R5, RZ, 0xd, R5 ;  /* 0x0000000dff057819 */ /* 0x000fe20000011405 */
[C---:B------:R-:W-:Y:S01]  /*0540*/  FADD R28, -R16.reuse, R9 ;  /* 0x00000009101c7221 */ /* 0x040fe20000000100 */
[----:B0-----:R-:W-:Y:S01]  /*0550*/  FMUL R3, R31, R24 ;  /* 0x000000181f037220 */ /* 0x001fe20000400000 */
[C---:B------:R-:W-:Y:S01]  /*0560*/  FADD R24, -R16.reuse, R10 ;  /* 0x0000000a10187221 */ /* 0x040fe20000000100 */
[----:B------:R-:W-:Y:S01]  /*0570*/  FADD R16, -R16, R11 ;  /* 0x0000000b10107221 */ /* 0x000fe20000000100 */
[----:B------:R-:W-:-:S02]  /*0580*/  LEA.HI R21, R21, R2, RZ, 0x12 ;  /* 0x0000000215157211 */ /* 0x000fc400078f90ff */
[----:B------:R-:W-:Y:S02]  /*0590*/  IADD3 R2, R2, -R29, RZ ;  /* 0x8000001d02027210 */ /* 0x000fe40007ffe0ff */
[----:B------:R-:W-:Y:S02]  /*05a0*/  LOP3.LUT R21, R21, 0xfffc0000, RZ, 0xc0, !PT ;  /* 0xfffc000015157812 */ /* 0x000fe400078ec0ff */
[----:B-1----:R-:W-:Y:S02]  /*05b0*/  LEA.HI R8, R17, R17, RZ, 0x5 ;  /* 0x0000001111087211 */ /* 0x002fe400078f28ff */
[----:B------:R-:W-:Y:S02]  /*05c0*/  LOP3.LUT R11, R4, 0xfffc0000, RZ, 0xc0, !PT ;  /* 0xfffc0000040b7812 */ /* 0x000fe400078ec0ff */
[----:B------:R-:W-:Y:S02]  /*05d0*/  LEA.HI R4, R5, R5, RZ, 0x5 ;  /* 0x0000000505047211 */ /* 0x000fe400078f28ff */
[----:B------:R-:W-:-:S02]  /*05e0*/  LOP3.LUT R8, R8, 0xffffe0, RZ, 0xc0, !PT ;  /* 0x00ffffe008087812 */ /* 0x000fc400078ec0ff */
[----:B------:R-:W-:-:S03]  /*05f0*/  LOP3.LUT R4, R4, 0xffffe0, RZ, 0xc0, !PT ;  /* 0x00ffffe004047812 */ /* 0x000fc600078ec0ff */
[----:B------:R-:W-:Y:S01]  /*0600*/  IMAD.IADD R9, R17, 0x1, -R8 ;  /* 0x0000000111097824 */ /* 0x000fe200078e0a08 */
[----:B------:R-:W-:Y:S01]  /*0610*/  IADD3 R8, R2, R21, RZ ;  /* 0x0000001502087210 */ /* 0x000fe20007ffe0ff */
[----:B------:R-:W-:Y:S02]  /*0620*/  IMAD.IADD R2, R2, 0x1, R11 ;  /* 0x0000000102027824 */ /* 0x000fe400078e020b */
[----:B------:R-:W-:Y:S01]  /*0630*/  IMAD.IADD R11, R5, 0x1, -R4 ;  /* 0x00000001050b7824 */ /* 0x000fe200078e0a04 */
[----:B------:R-:W-:Y:S02]  /*0640*/  LEA.HI R4, R6, R6, RZ, 0x5 ;  /* 0x0000000606047211 */ /* 0x000fe400078f28ff */
[----:B------:R-:W-:Y:S02]  /*0650*/  LEA R9, R9, R8, 0x8 ;  /* 0x0000000809097211 */ /* 0x000fe400078e40ff */
[----:B------:R-:W-:Y:S02]  /*0660*/  LEA.HI R8, R7, R7, RZ, 0x5 ;  /* 0x0000000707087211 */ /* 0x000fe400078f28ff */
[----:B------:R-:W-:-:S02]  /*0670*/  LOP3.LUT R5, R4, 0x7ffe0, RZ, 0xc0, !PT ;  /* 0x0007ffe004057812 */ /* 0x000fc400078ec0ff */
[----:B------:R-:W-:Y:S01]  /*0680*/  LOP3.LUT R8, R8, 0x7ffe0, RZ, 0xc0, !PT ;  /* 0x0007ffe008087812 */ /* 0x000fe200078ec0ff */
[----:B------:R-:W-:Y:S01]  /*0690*/  IMAD R2, R11, 0x100, R2 ;  /* 0x000001000b027824 */ /* 0x000fe200078e0202 */
[----:B------:R-:W-:Y:S02]  /*06a0*/  IADD3 R6, R6, -R5, RZ ;  /* 0x8000000506067210 */ /* 0x000fe40007ffe0ff */
[----:B------:R-:W0:Y:S01]  /*06b0*/  LDC.64 R4, c[0x0][0x240] ;  /* 0x00009000ff047b82 */ /* 0x000e220000000a00 */
[----:B------:R-:W-:Y:S01]  /*06c0*/  IADD3 R7, R7, -R8, RZ ;  /* 0x8000000807077210 */ /* 0x000fe20007ffe0ff */
[C---:B------:R-:W-:Y:S01]  /*06d0*/  FMUL R8, R19.reuse, R28 ;  /* 0x0000001c13087220 */ /* 0x040fe20000400000 */
[----:B------:R-:W-:Y:S01]  /*06e0*/  LEA R9, R6, R9, 0xd ;  /* 0x0000000906097211 */ /* 0x000fe200078e68ff */
[----:B------:R-:W-:Y:S01]  /*06f0*/  FMUL R6, R19, R24 ;  /* 0x0000001813067220 */ /* 0x000fe20000400000 */
[----:B------:R-:W-:Y:S01]  /*0700*/  LEA R7, R7, R2, 0xd ;  /* 0x0000000207077211 */ /* 0x000fe200078e68ff */
[C---:B------:R-:W-:Y:S01]  /*0710*/  FMUL R2, R19.reuse, R30 ;  /* 0x0000001e13027220 */ /* 0x040fe20000400000 */
[----:B------:R-:W-:Y:S01]  /*0720*/  FMUL R16, R19, R16 ;  /* 0x0000001013107220 */ /* 0x000fe20000400000 */
[C-C-:B---3--:R-:W-:Y:S01]  /*0730*/  FFMA R8, R20.reuse, R8, R23.reuse ;  /* 0x0000000814087223 */ /* 0x148fe20000000017 */
[C-C-:B------:R-:W-:Y:S01]  /*0740*/  FFMA R6, R20.reuse, R6, R23.reuse ;  /* 0x0000000614067223 */ /* 0x140fe20000000017 */
[C-C-:B------:R-:W-:Y:S01]  /*0750*/  FFMA R2, R20.reuse, R2, R23.reuse ;  /* 0x0000000214027223 */ /* 0x140fe20000000017 */
[----:B------:R-:W-:-:S05]  /*0760*/  FFMA R23, R20, R16, R23 ;  /* 0x0000001014177223 */ /* 0x000fca0000000017 */
[----:B------:R-:W-:Y:S02]  /*0770*/  FSETP.GEU.AND P6, PT, R23, RZ, PT ;  /* 0x000000ff1700720b */ /* 0x000fe40003fce000 */
[----:B------:R-:W-:Y:S02]  /*0780*/  FSETP.GEU.AND P5, PT, R6, RZ, PT ;  /* 0x000000ff0600720b */ /* 0x000fe40003fae000 */
[----:B------:R-:W-:Y:S02]  /*0790*/  FSETP.GEU.AND P4, PT, R8, RZ, PT ;  /* 0x000000ff0800720b */ /* 0x000fe40003f8e000 */
[----:B------:R-:W-:Y:S01]  /*07a0*/  FSETP.GEU.AND P3, PT, R2, RZ, PT ;  /* 0x000000ff0200720b */ /* 0x000fe20003f6e000 */
[----:B0-----:R-:W-:Y:S01]  /*07b0*/  IMAD.WIDE R20, R7, 0x4, R4 ;  /* 0x0000000407147825 */ /* 0x001fe200078e0204 */
[----:B------:R-:W-:Y:S02]  /*07c0*/  SEL R7, R23, RZ, P6 ;  /* 0x000000ff17077207 */ /* 0x000fe40003000000 */
[----:B------:R-:W-:Y:S01]  /*07d0*/  SEL R6, R6, RZ, P5 ;  /* 0x000000ff06067207 */ /* 0x000fe20002800000 */
[--C-:B--2---:R-:W-:Y:S01]  /*07e0*/  FADD R13, R13, R18.reuse ;  /* 0x000000120d0d7221 */ /* 0x104fe20000000000 */
[--C-:B------:R-:W-:Y:S01]  /*07f0*/  FADD R12, R12, R18.reuse ;  /* 0x000000120c0c7221 */ /* 0x100fe20000000000 */
[--C-:B------:R-:W-:Y:S01]  /*0800*/  FADD R14, R14, R18.reuse ;  /* 0x000000120e0e7221 */ /* 0x100fe20000000000 */
[----:B------:R-:W-:Y:S01]  /*0810*/  FADD R15, R15, R18 ;  /* 0x000000120f0f7221 */ /* 0x000fe20000000000 */
[C---:B------:R-:W-:Y:S01]  /*0820*/  FADD R16, -R0.reuse, R13 ;  /* 0x0000000d00107221 */ /* 0x040fe20000000100 */
[C---:B------:R-:W-:Y:S01]  /*0830*/  FADD R10, -R0.reuse, R12 ;  /* 0x0000000c000a7221 */ /* 0x040fe20000000100 */
[C---:B------:R-:W-:Y:S01]  /*0840*/  FADD R18, -R0.reuse, R14 ;  /* 0x0000000e00127221 */ /* 0x040fe20000000100 */
[----:B------:R-:W-:Y:S01]  /*0850*/  FADD R0, -R0, R15 ;  /* 0x0000000f00007221 */ /* 0x000fe20000000100 */
[C---:B------:R-:W-:Y:S01]  /*0860*/  FMUL R16, R3.reuse, R16 ;  /* 0x0000001003107220 */ /* 0x040fe20000400000 */
[C---:B------:R-:W-:Y:S01]  /*0870*/  FMUL R10, R3.reuse, R10 ;  /* 0x0000000a030a7220 */ /* 0x040fe20000400000 */
[C---:B------:R-:W-:Y:S01]  /*0880*/  FMUL R18, R3.reuse, R18 ;  /* 0x0000001203127220 */ /* 0x040fe20000400000 */
[----:B------:R-:W-:Y:S01]  /*0890*/  FMUL R0, R3, R0 ;  /* 0x0000000003007220 */ /* 0x000fe20000400000 */
[C-C-:B------:R-:W-:Y:S01]  /*08a0*/  FFMA R17, R22.reuse, R16, R25.reuse ;  /* 0x0000001016117223 */ /* 0x140fe20000000019 */
[C-C-:B------:R-:W-:Y:S01]  /*08b0*/  FFMA R16, R22.reuse, R10, R25.reuse ;  /* 0x0000000a16107223 */ /* 0x140fe20000000019 */
[C-C-:B------:R-:W-:Y:S01]  /*08c0*/  FFMA R18, R22.reuse, R18, R25.reuse ;  /* 0x0000001216127223 */ /* 0x140fe20000000019 */
[----:B------:R-:W-:-:S02]  /*08d0*/  FFMA R0, R22, R0, R25 ;  /* 0x0000000016007223 */ /* 0x000fc40000000019 */
[----:B------:R-:W-:Y:S02]  /*08e0*/  FSETP.GEU.AND P0, PT, R17, RZ, PT ;  /* 0x000000ff1100720b */ /* 0x000fe40003f0e000 */
[----:B------:R-:W-:Y:S02]  /*08f0*/  FSETP.GEU.AND P1, PT, R18, RZ, PT ;  /* 0x000000ff1200720b */ /* 0x000fe40003f2e000 */
[----:B------:R-:W-:Y:S02]  /*0900*/  FSETP.GEU.AND P2, PT, R0, RZ, PT ;  /* 0x000000ff0000720b */ /* 0x000fe40003f4e000 */
[----:B------:R-:W-:Y:S01]  /*0910*/  FSETP.GEU.AND P6, PT, R16, RZ, PT ;  /* 0x000000ff1000720b */ /* 0x000fe20003fce000 */
[----:B------:R-:W-:Y:S01]  /*0920*/  IMAD.WIDE R10, R9, 0x4, R4 ;  /* 0x00000004090a7825 */ /* 0x000fe200078e0204 */
[----:B------:R-:W-:Y:S02]  /*0930*/  SEL R5, R8, RZ, P4 ;  /* 0x000000ff08057207 */ /* 0x000fe40002000000 */
[----:B------:R-:W-:-:S02]  /*0940*/  SEL R4, R2, RZ, P3 ;  /* 0x000000ff02047207 */ /* 0x000fc40001800000 */
[----:B------:R-:W-:Y:S02]  /*0950*/  SEL R19, R0, RZ, P2 ;  /* 0x000000ff00137207 */ /* 0x000fe40001000000 */
[----:B------:R-:W-:Y:S02]  /*0960*/  SEL R18, R18, RZ, P1 ;  /* 0x000000ff12127207 */ /* 0x000fe40000800000 */
[----:B------:R-:W-:Y:S02]  /*0970*/  SEL R17, R17, RZ, P0 ;  /* 0x000000ff11117207 */ /* 0x000fe40000000000 */
[----:B------:R-:W-:Y:S01]  /*0980*/  SEL R16, R16, RZ, P6 ;  /* 0x000000ff10107207 */ /* 0x000fe20003000000 */
[----:B------:R-:W-:Y:S04]  /*0990*/  STG.E.128 desc[UR4][R26.64+0x800], R12 ;  /* 0x0008000c1a007986 */ /* 0x000fe8000c101d04 */
[----:B------:R-:W-:Y:S04]  /*09a0*/  STG.E.128 desc[UR4][R10.64], R4 ;  /* 0x000000040a007986 */ /* 0x000fe8000c101d04 */
[----:B------:R-:W-:Y:S01]  /*09b0*/  STG.E.128 desc[UR4][R20.64], R16 ;  /* 0x0000001014007986 */ /* 0x000fe2000c101d04 */
[----:B------:R-:W-:Y:S05]  /*09c0*/  EXIT ;  /* 0x000000000000794d */ /* 0x000fea0003800000 */
.L_x_0:
[----:B------:R-:W-:-:S00]  /*09d0*/  BRA `(.L_x_0) ;  /* 0xfffffffc00fc7947 */ /* 0x000fc0000383ffff */
[----:B------:R-:W-:-:S00]  /*09e0*/  NOP ;  /* 0x0000000000007918 */ /* 0x000fc00000000000 */
        /* <DEDUP_REMOVED lines=9> */
.L_x_1:


//--------------------- .nv.global.init           --------------------------
	.section	.nv.global.init,"aw",@progbits
.nv.global.init:
	.type		_$_str,@object
	.size		_$_str,(_$_str_$_2 - _$_str)
_$_str:
        /*0000*/ 	.byte	0x5f, 0x5f, 0x43, 0x55, 0x44, 0x41, 0x5f, 0x46, 0x54, 0x5a, 0x00
	.type		_$_str_$_2,@object
	.size		_$_str_$_2,(.L_1 - _$_str_$_2)
_$_str_$_2:
        /*000b*/ 	.byte	0x5f, 0x5f, 0x43, 0x55, 0x44, 0x41, 0x5f, 0x50, 0x52, 0x45, 0x43, 0x5f, 0x53, 0x51, 0x52, 0x54
        /*001b*/ 	.byte	0x00
.L_1:


//--------------------- .nv.constant0.triton_poi_fused_clone_convolution_7 --------------------------
	.section	.nv.constant0.triton_poi_fused_clone_convolution_7,"a",@progbits
	.sectionflags	@""
	.align	4
.nv.constant0.triton_poi_fused_clone_convolution_7:
	.zero		588
